//
// Generated by NVIDIA NVVM Compiler
//
// Compiler Build ID: CL-36424714
// Cuda compilation tools, release 13.0, V13.0.88
// Based on NVVM 20.0.0
//

.version 9.0
.target sm_100
.address_size 64

	// .globl	_Z16printThreadIndexPiii
.extern .func  (.param .b32 func_retval0) vprintf
(
	.param .b64 vprintf_param_0,
	.param .b64 vprintf_param_1
)
;
.global .align 1 .b8 $str[106] = {116, 104, 114, 101, 97, 100, 73, 100, 120, 58, 32, 40, 37, 100, 44, 32, 37, 100, 44, 32, 37, 100, 41, 44, 32, 98, 108, 111, 99, 107, 73, 100, 120, 58, 32, 40, 37, 100, 44, 32, 37, 100, 44, 32, 37, 100, 41, 44, 32, 99, 111, 111, 114, 100, 105, 110, 97, 116, 101, 58, 32, 40, 37, 100, 44, 32, 37, 100, 41, 44, 32, 97, 114, 114, 97, 121, 32, 105, 110, 100, 101, 120, 58, 32, 37, 100, 44, 32, 109, 97, 116, 114, 105, 120, 32, 118, 97, 108, 117, 101, 58, 32, 37, 100, 10};

.visible .entry _Z16printThreadIndexPiii(
	.param .u64 .ptr .align 1 _Z16printThreadIndexPiii_param_0,
	.param .u32 _Z16printThreadIndexPiii_param_1,
	.param .u32 _Z16printThreadIndexPiii_param_2
)
{
	.local .align 8 .b8 	__local_depot0[40];
	.reg .b64 	%SP;
	.reg .b64 	%SPL;
	.reg .b32 	%r<16>;
	.reg .b64 	%rd<9>;

	mov.u64 	%SPL, __local_depot0;
	cvta.local.u64 	%SP, %SPL;
	ld.param.u64 	%rd1, [_Z16printThreadIndexPiii_param_0];
	ld.param.u32 	%r1, [_Z16printThreadIndexPiii_param_2];
	cvta.to.global.u64 	%rd2, %rd1;
	add.u64 	%rd3, %SP, 0;
	add.u64 	%rd4, %SPL, 0;
	mov.u32 	%r2, %tid.x;
	mov.u32 	%r3, %ctaid.x;
	mov.u32 	%r4, %ntid.x;
	mad.lo.s32 	%r5, %r3, %r4, %r2;
	mov.u32 	%r6, %tid.y;
	mov.u32 	%r7, %ctaid.y;
	mov.u32 	%r8, %ntid.y;
	mad.lo.s32 	%r9, %r7, %r8, %r6;
	mad.lo.s32 	%r10, %r1, %r9, %r5;
	mov.u32 	%r11, %tid.z;
	mov.u32 	%r12, %ctaid.z;
	mul.wide.u32 	%rd5, %r10, 4;
	add.s64 	%rd6, %rd2, %rd5;
	ld.global.u32 	%r13, [%rd6];
	st.local.v2.u32 	[%rd4], {%r2, %r6};
	st.local.v2.u32 	[%rd4+8], {%r11, %r3};
	st.local.v2.u32 	[%rd4+16], {%r7, %r12};
	st.local.v2.u32 	[%rd4+24], {%r5, %r9};
	st.local.v2.u32 	[%rd4+32], {%r10, %r13};
	mov.u64 	%rd7, $str;
	cvta.global.u64 	%rd8, %rd7;
	{ // callseq 0, 0
	.param .b64 param0;
	st.param.b64 	[param0], %rd8;
	.param .b64 param1;
	st.param.b64 	[param1], %rd3;
	.param .b32 retval0;
	call.uni (retval0), 
	vprintf, 
	(
	param0, 
	param1
	);
	ld.param.b32 	%r14, [retval0];
	} // callseq 0
	ret;

}


// ===== COMPILED SASS (sm_100) =====

	.target	sm_100

	.elftype	@"ET_EXEC"


//--------------------- .note.nv.tkinfo           --------------------------
	.section	.note.nv.tkinfo,"",@"SHT_NOTE"
	.sectionflags	@"SHF_NOTE_NV_TKINFO"
	.tkinfo
        /*0018*/ 	.word	0x00000002
        /*0030*/ 	.string	""
        /*0030*/ 	.string	"ptxas"
        /*0030*/ 	.string	"Cuda compilation tools, release 13.0, V13.0.88"
        /*0030*/ 	.string	"Build cuda_13.0.r13.0/compiler.36424714_0"
        /*0030*/ 	.string	"-arch sm_100 -m 64 "



//--------------------- .note.nv.cuinfo           --------------------------
	.section	.note.nv.cuinfo,"",@"SHT_NOTE"
	.sectionflags	@"SHF_NOTE_NV_CUINFO"
        /*0018*/ 	.short	0x0002
        /*001a*/ 	.short	0x0064
        /*001c*/ 	.short	0x0082
	.zero		2


//--------------------- .nv.info                  --------------------------
	.section	.nv.info,"",@"SHT_CUDA_INFO"
	.align	4


	//----- nvinfo : EIATTR_REGCOUNT
	.align		4
        /*0000*/ 	.byte	0x04, 0x2f
        /*0002*/ 	.short	(.L_2 - .L_1)
	.align		4
.L_1:
        /*0004*/ 	.word	index@(_Z16printThreadIndexPiii)
        /*0008*/ 	.word	0x00000018


	//----- nvinfo : EIATTR_FRAME_SIZE
	.align		4
.L_2:
        /*000c*/ 	.byte	0x04, 0x11
        /*000e*/ 	.short	(.L_4 - .L_3)
	.align		4
.L_3:
        /*0010*/ 	.word	index@(_Z16printThreadIndexPiii)
        /*0014*/ 	.word	0x00000028


	//----- nvinfo : EIATTR_MIN_STACK_SIZE
	.align		4
.L_4:
        /*0018*/ 	.byte	0x04, 0x12
        /*001a*/ 	.short	(.L_6 - .L_5)
	.align		4
.L_5:
        /*001c*/ 	.word	index@(_Z16printThreadIndexPiii)
        /*0020*/ 	.word	0x00000028
.L_6:


//--------------------- .nv.compat                --------------------------
	.section	.nv.compat,"",@"SHT_CUDA_COMPAT_INFO"
	.align	4
        /*0000*/ 	.byte	0x02, 0x09, 0x00, 0x00, 0x02, 0x02, 0x01, 0x00, 0x02, 0x05, 0x05, 0x00, 0x03, 0x07, 0x01, 0x01
        /*0010*/ 	.byte	0x02, 0x03, 0x00, 0x00, 0x02, 0x06, 0x01, 0x00, 0x04, 0x0b, 0x08, 0x00, 0x09, 0x00, 0x00, 0x00
        /*0020*/ 	.byte	0x00, 0x00, 0x00, 0x00


//--------------------- .nv.info._Z16printThreadIndexPiii --------------------------
	.section	.nv.info._Z16printThreadIndexPiii,"",@"SHT_CUDA_INFO"
	.sectionflags	@""
	.align	4


	//----- nvinfo : EIATTR_CUDA_API_VERSION
	.align		4
        /*0000*/ 	.byte	0x04, 0x37
        /*0002*/ 	.short	(.L_8 - .L_7)
.L_7:
        /*0004*/ 	.word	0x00000082


	//----- nvinfo : EIATTR_KPARAM_INFO
	.align		4
.L_8:
        /*0008*/ 	.byte	0x04, 0x17
        /*000a*/ 	.short	(.L_10 - .L_9)
.L_9:
        /*000c*/ 	.word	0x00000000
        /*0010*/ 	.short	0x0002
        /*0012*/ 	.short	0x000c
        /*0014*/ 	.byte	0x00, 0xf0, 0x11, 0x00


	//----- nvinfo : EIATTR_KPARAM_INFO
	.align		4
.L_10:
        /*0018*/ 	.byte	0x04, 0x17
        /*001a*/ 	.short	(.L_12 - .L_11)
.L_11:
        /*001c*/ 	.word	0x00000000
        /*0020*/ 	.short	0x0001
        /*0022*/ 	.short	0x0008
        /*0024*/ 	.byte	0x00, 0xf0, 0x11, 0x00


	//----- nvinfo : EIATTR_KPARAM_INFO
	.align		4
.L_12:
        /*0028*/ 	.byte	0x04, 0x17
        /*002a*/ 	.short	(.L_14 - .L_13)
.L_13:
        /*002c*/ 	.word	0x00000000
        /*0030*/ 	.short	0x0000
        /*0032*/ 	.short	0x0000
        /*0034*/ 	.byte	0x00, 0xf5, 0x21, 0x00


	//----- nvinfo : EIATTR_SPARSE_MMA_MASK
	.align		4
.L_14:
        /*0038*/ 	.byte	0x03, 0x50
        /*003a*/ 	.short	0x0000


	//----- nvinfo : EIATTR_MAXREG_COUNT
	.align		4
        /*003c*/ 	.byte	0x03, 0x1b
        /*003e*/ 	.short	0x00ff


	//----- nvinfo : EIATTR_EXTERNS
	.align		4
        /*0040*/ 	.byte	0x04, 0x0f
        /*0042*/ 	.short	(.L_16 - .L_15)


	//   ....[0]....
	.align		4
.L_15:
        /*0044*/ 	.word	index@(vprintf)


	//----- nvinfo : EIATTR_MERCURY_ISA_VERSION
	.align		4
.L_16:
        /*0048*/ 	.byte	0x03, 0x5f
        /*004a*/ 	.short	0x0101


	//----- nvinfo : EIATTR_VRC_CTA_INIT_COUNT
	.align		4
        /*004c*/ 	.byte	0x02, 0x4a
	.zero		1
	.zero		1


	//----- nvinfo : EIATTR_SYSCALL_OFFSETS
	.align		4
        /*0050*/ 	.byte	0x04, 0x46
        /*0052*/ 	.short	(.L_18 - .L_17)


	//   ....[0]....
.L_17:
        /*0054*/ 	.word	0x00000210


	//----- nvinfo : EIATTR_EXIT_INSTR_OFFSETS
	.align		4
.L_18:
        /*0058*/ 	.byte	0x04, 0x1c
        /*005a*/ 	.short	(.L_20 - .L_19)


	//   ....[0]....
.L_19:
        /*005c*/ 	.word	0x00000220


	//----- nvinfo : EIATTR_CBANK_PARAM_SIZE
	.align		4
.L_20:
        /*0060*/ 	.byte	0x03, 0x19
        /*0062*/ 	.short	0x0010


	//----- nvinfo : EIATTR_PARAM_CBANK
	.align		4
        /*0064*/ 	.byte	0x04, 0x0a
        /*0066*/ 	.short	(.L_22 - .L_21)
	.align		4
.L_21:
        /*0068*/ 	.word	index@(.nv.constant0._Z16printThreadIndexPiii)
        /*006c*/ 	.short	0x0380
        /*006e*/ 	.short	0x0010


	//----- nvinfo : EIATTR_SW_WAR
	.align		4
.L_22:
        /*0070*/ 	.byte	0x04, 0x36
        /*0072*/ 	.short	(.L_24 - .L_23)
.L_23:
        /*0074*/ 	.word	0x00000008
.L_24:


//--------------------- .nv.callgraph             --------------------------
	.section	.nv.callgraph,"",@"SHT_CUDA_CALLGRAPH"
	.align	4
	.sectionentsize	8
	.align		4
        /*0000*/ 	.word	0x00000000
	.align		4
        /*0004*/ 	.word	0xffffffff
	.align		4
        /*0008*/ 	.word	index@(_Z16printThreadIndexPiii)
	.align		4
        /*000c*/ 	.word	index@(vprintf)
	.align		4
        /*0010*/ 	.word	0x00000000
	.align		4
        /*0014*/ 	.word	0xfffffffe
	.align		4
        /*0018*/ 	.word	0x00000000
	.align		4
        /*001c*/ 	.word	0xfffffffd
	.align		4
        /*0020*/ 	.word	0x00000000
	.align		4
        /*0024*/ 	.word	0xfffffffc


//--------------------- .nv.constant4             --------------------------
	.section	.nv.constant4,"a",@progbits
	.align	8
	.align		8
.nv.constant4:
        /*0000*/ 	.dword	vprintf
	.align		8
        /*0008*/ 	.dword	$str


//--------------------- .text._Z16printThreadIndexPiii --------------------------
	.section	.text._Z16printThreadIndexPiii,"ax",@progbits
	.align	128
        .global         _Z16printThreadIndexPiii
        .type           _Z16printThreadIndexPiii,@function
        .size           _Z16printThreadIndexPiii,(.L_x_2 - _Z16printThreadIndexPiii)
        .other          _Z16printThreadIndexPiii,@"STO_CUDA_ENTRY STV_DEFAULT"
_Z16printThreadIndexPiii:
.text._Z16printThreadIndexPiii:
[----:B------:R-:W0:Y:S01]  /*0000*/  LDC R1, c[0x0][0x37c] ;  /* 0x0000df00ff017b82 */ /* 0x000e220000000800 */
[----:B------:R-:W1:Y:S01]  /*0010*/  S2R R12, SR_TID.X ;  /* 0x00000000000c7919 */ /* 0x000e620000002100 */
[----:B------:R-:W2:Y:S06]  /*0020*/  LDCU UR6, c[0x0][0x2fc] ;  /* 0x00005f80ff0677ac */ /* 0x000eac0008000800 */
[----:B------:R-:W3:Y:S01]  /*0030*/  LDC.64 R4, c[0x0][0x380] ;  /* 0x0000e000ff047b82 */ /* 0x000ee20000000a00 */
[----:B0-----:R-:W-:Y:S01]  /*0040*/  IADD3 R1, PT, PT, R1, -0x28, RZ ;  /* 0xffffffd801017810 */ /* 0x001fe20007ffe0ff */
[----:B------:R-:W0:Y:S01]  /*0050*/  S2R R13, SR_TID.Y ;  /* 0x00000000000d7919 */ /* 0x000e220000002200 */
[----:B------:R-:W1:Y:S01]  /*0060*/  LDCU UR7, c[0x0][0x360] ;  /* 0x00006c00ff0777ac */ /* 0x000e620008000800 */
[----:B------:R-:W1:Y:S01]  /*0070*/  S2R R17, SR_CTAID.X ;  /* 0x0000000000117919 */ /* 0x000e620000002500 */
[----:B------:R-:W0:Y:S01]  /*0080*/  LDCU UR8, c[0x0][0x364] ;  /* 0x00006c80ff0877ac */ /* 0x000e220008000800 */
[----:B------:R-:W0:Y:S01]  /*0090*/  S2R R14, SR_CTAID.Y ;  /* 0x00000000000e7919 */ /* 0x000e220000002600 */
[----:B------:R-:W4:Y:S01]  /*00a0*/  LDCU UR9, c[0x0][0x38c] ;  /* 0x00007180ff0977ac */ /* 0x000f220008000800 */
[----:B------:R-:W5:Y:S01]  /*00b0*/  LDCU.64 UR4, c[0x0][0x358] ;  /* 0x00006b00ff0477ac */ /* 0x000f620008000a00 */
[----:B-1----:R-:W-:-:S02]  /*00c0*/  IMAD R2, R17, UR7, R12 ;  /* 0x0000000711027c24 */ /* 0x002fc4000f8e020c */
[----:B0-----:R-:W-:-:S04]  /*00d0*/  IMAD R3, R14, UR8, R13 ;  /* 0x000000080e037c24 */ /* 0x001fc8000f8e020d */
[----:B----4-:R-:W-:Y:S01]  /*00e0*/  IMAD R8, R3, UR9, R2 ;  /* 0x0000000903087c24 */ /* 0x010fe2000f8e0202 */
[----:B------:R-:W0:Y:S01]  /*00f0*/  S2R R16, SR_TID.Z ;  /* 0x0000000000107919 */ /* 0x000e220000002300 */
[----:B------:R-:W1:Y:S02]  /*0100*/  S2R R15, SR_CTAID.Z ;  /* 0x00000000000f7919 */ /* 0x000e640000002700 */
[----:B---3--:R-:W-:Y:S01]  /*0110*/  IMAD.WIDE.U32 R4, R8, 0x4, R4 ;  /* 0x0000000408047825 */ /* 0x008fe200078e0004 */
[----:B------:R-:W-:Y:S01]  /*0120*/  MOV R0, 0x0 ;  /* 0x0000000000007802 */ /* 0x000fe20000000f00 */
[----:B------:R-:W3:Y:S03]  /*0130*/  LDCU.64 UR8, c[0x4][0x8] ;  /* 0x01000100ff0877ac */ /* 0x000ee60008000a00 */
[----:B-----5:R3:W4:Y:S01]  /*0140*/  LDG.E R9, desc[UR4][R4.64] ;  /* 0x0000000404097981 */ /* 0x020722000c1e1900 */
[----:B------:R-:W5:Y:S01]  /*0150*/  LDCU UR4, c[0x0][0x2f8] ;  /* 0x00005f00ff0477ac */ /* 0x000f620008000800 */
[----:B------:R0:W4:Y:S02]  /*0160*/  LDC.64 R10, c[0x4][R0] ;  /* 0x01000000000a7b82 */ /* 0x0001240000000a00 */
[----:B------:R0:W-:Y:S04]  /*0170*/  STL.64 [R1], R12 ;  /* 0x0000000c01007387 */ /* 0x0001e80000100a00 */
[----:B------:R0:W-:Y:S01]  /*0180*/  STL.64 [R1+0x18], R2 ;  /* 0x0000180201007387 */ /* 0x0001e20000100a00 */
[----:B---3--:R-:W-:-:S02]  /*0190*/  MOV R4, UR8 ;  /* 0x0000000800047c02 */ /* 0x008fc40008000f00 */
[----:B------:R-:W-:Y:S02]  /*01a0*/  MOV R5, UR9 ;  /* 0x0000000900057c02 */ /* 0x000fe40008000f00 */
[----:B-----5:R-:W-:Y:S01]  /*01b0*/  IADD3 R6, P0, PT, R1, UR4, RZ ;  /* 0x0000000401067c10 */ /* 0x020fe2000ff1e0ff */
[----:B0-----:R0:W-:Y:S03]  /*01c0*/  STL.64 [R1+0x8], R16 ;  /* 0x0000081001007387 */ /* 0x0011e60000100a00 */
[----:B--2---:R-:W-:Y:S01]  /*01d0*/  IADD3.X R7, PT, PT, RZ, UR6, RZ, P0, !PT ;  /* 0x00000006ff077c10 */ /* 0x004fe200087fe4ff */
[----:B-1----:R0:W-:Y:S04]  /*01e0*/  STL.64 [R1+0x10], R14 ;  /* 0x0000100e01007387 */ /* 0x0021e80000100a00 */
[----:B----4-:R0:W-:Y:S04]  /*01f0*/  STL.64 [R1+0x20], R8 ;  /* 0x0000200801007387 */ /* 0x0101e80000100a00 */
[----:B------:R-:W-:-:S07]  /*0200*/  LEPC R20, `(.L_x_0) ;  /* 0x000000001014794e */ /* 0x000fce0000000000 */
[----:B0-----:R-:W-:Y:S05]  /*0210*/  CALL.ABS.NOINC R10 ;  /* 0x000000000a007343 */ /* 0x001fea0003c00000 */
.L_x_0:
[----:B------:R-:W-:Y:S05]  /*0220*/  EXIT ;  /* 0x000000000000794d */ /* 0x000fea0003800000 */
.L_x_1:
[----:B------:R-:W-:-:S00]  /*0230*/  BRA `(.L_x_1) ;  /* 0xfffffffc00fc7947 */ /* 0x000fc0000383ffff */
[----:B------:R-:W-:-:S00]  /*0240*/  NOP ;  /* 0x0000000000007918 */ /* 0x000fc00000000000 */
        /* <DEDUP_REMOVED lines=11> */
.L_x_2:


//--------------------- .nv.global.init           --------------------------
	.section	.nv.global.init,"aw",@progbits
.nv.global.init:
	.type		$str,@object
	.size		$str,(.L_0 - $str)
$str:
        /*0000*/ 	.byte	0x74, 0x68, 0x72, 0x65, 0x61, 0x64, 0x49, 0x64, 0x78, 0x3a, 0x20, 0x28, 0x25, 0x64, 0x2c, 0x20
        /*0010*/ 	.byte	0x25, 0x64, 0x2c, 0x20, 0x25, 0x64, 0x29, 0x2c, 0x20, 0x62, 0x6c, 0x6f, 0x63, 0x6b, 0x49, 0x64
        /*0020*/ 	.byte	0x78, 0x3a, 0x20, 0x28, 0x25, 0x64, 0x2c, 0x20, 0x25, 0x64, 0x2c, 0x20, 0x25, 0x64, 0x29, 0x2c
        /*0030*/ 	.byte	0x20, 0x63, 0x6f, 0x6f, 0x72, 0x64, 0x69, 0x6e, 0x61, 0x74, 0x65, 0x3a, 0x20, 0x28, 0x25, 0x64
        /*0040*/ 	.byte	0x2c, 0x20, 0x25, 0x64, 0x29, 0x2c, 0x20, 0x61, 0x72, 0x72, 0x61, 0x79, 0x20, 0x69, 0x6e, 0x64
        /*0050*/ 	.byte	0x65, 0x78, 0x3a, 0x20, 0x25, 0x64, 0x2c, 0x20, 0x6d, 0x61, 0x74, 0x72, 0x69, 0x78, 0x20, 0x76
        /*0060*/ 	.byte	0x61, 0x6c, 0x75, 0x65, 0x3a, 0x20, 0x25, 0x64, 0x0a, 0x00
.L_0:


//--------------------- .nv.shared.reserved.0     --------------------------
	.section	.nv.shared.reserved.0,"aw",@nobits
	.weak		__nv_reservedSMEM_offset_0_alias
	.size		__nv_reservedSMEM_offset_0_alias, 0, 64
	.other		__nv_reservedSMEM_offset_0_alias,@"STO_CUDA_RESERVED_SHARED STV_DEFAULT"
__nv_reservedSMEM_offset_0_alias:
	.zero		0
	.zero		64


//--------------------- .nv.constant0._Z16printThreadIndexPiii --------------------------
	.section	.nv.constant0._Z16printThreadIndexPiii,"a",@progbits
	.sectionflags	@""
	.align	4
.nv.constant0._Z16printThreadIndexPiii:
	.zero		912


//--------------------- SYMBOLS --------------------------

	.type		.nv.reservedSmem.offset0,@object
	.size		.nv.reservedSmem.offset0,0x4
	.type		vprintf,@function
